	.headerflags	@"EF_CUDA_TEXMODE_UNIFIED EF_CUDA_64BIT_ADDRESS EF_CUDA_ACCELERATORS EF_CUDA_SM90 EF_CUDA_VIRTUAL_SM(EF_CUDA_SM90)"
	.elftype	@"ET_EXEC"


//--------------------- .nv.info                  --------------------------
	.section	.nv.info,"",@"SHT_CUDA_INFO"
	.align	4


	//----- nvinfo : EIATTR_REGCOUNT
	.align		4
        /*0000*/ 	.byte	0x04, 0x2f
        /*0002*/ 	.short	(.L_1 - .L_0)
	.align		4
.L_0:
        /*0004*/ 	.word	index@(triton_poi_fused__to_copy_add_arange_clamp_mul_sub_0)
        /*0008*/ 	.word	0x0000000a


	//----- nvinfo : EIATTR_MIN_STACK_SIZE
	.align		4
.L_1:
        /*000c*/ 	.byte	0x04, 0x12
        /*000e*/ 	.short	(.L_3 - .L_2)
	.align		4
.L_2:
        /*0010*/ 	.word	index@(triton_poi_fused__to_copy_add_arange_clamp_mul_sub_0)
        /*0014*/ 	.word	0x00000000


	//----- nvinfo : EIATTR_FRAME_SIZE
	.align		4
.L_3:
        /*0018*/ 	.byte	0x04, 0x11
        /*001a*/ 	.short	(.L_5 - .L_4)
	.align		4
.L_4:
        /*001c*/ 	.word	index@(triton_poi_fused__to_copy_add_arange_clamp_mul_sub_0)
        /*0020*/ 	.word	0x00000000


	//----- nvinfo : EIATTR_MIN_STACK_SIZE
	.align		4
.L_5:
        /*0024*/ 	.byte	0x04, 0x12
        /*0026*/ 	.short	(.L_7 - .L_6)
	.align		4
.L_6:
        /*0028*/ 	.word	index@(triton_poi_fused__to_copy_add_arange_clamp_mul_sub_0)
        /*002c*/ 	.word	0x00000000
.L_7:


//--------------------- .nv.info.triton_poi_fused__to_copy_add_arange_clamp_mul_sub_0 --------------------------
	.section	.nv.info.triton_poi_fused__to_copy_add_arange_clamp_mul_sub_0,"",@"SHT_CUDA_INFO"
	.sectionflags	@""
	.align	4


	//----- nvinfo : EIATTR_CUDA_API_VERSION
	.align		4
        /*0000*/ 	.byte	0x04, 0x37
        /*0002*/ 	.short	(.L_9 - .L_8)
.L_8:
        /*0004*/ 	.word	0x0000007c


	//----- nvinfo : EIATTR_KPARAM_INFO
	.align		4
.L_9:
        /*0008*/ 	.byte	0x04, 0x17
        /*000a*/ 	.short	(.L_11 - .L_10)
.L_10:
        /*000c*/ 	.word	0x00000000
        /*0010*/ 	.short	0x0001
        /*0012*/ 	.short	0x0008
        /*0014*/ 	.byte	0x00, 0xf0, 0x11, 0x00


	//----- nvinfo : EIATTR_KPARAM_INFO
	.align		4
.L_11:
        /*0018*/ 	.byte	0x04, 0x17
        /*001a*/ 	.short	(.L_13 - .L_12)
.L_12:
        /*001c*/ 	.word	0x00000000
        /*0020*/ 	.short	0x0000
        /*0022*/ 	.short	0x0000
        /*0024*/ 	.byte	0x00, 0xf4, 0x21, 0x00


	//----- nvinfo : EIATTR_SPARSE_MMA_MASK
	.align		4
.L_13:
        /*0028*/ 	.byte	0x03, 0x50
        /*002a*/ 	.short	0x0000


	//----- nvinfo : EIATTR_MAXREG_COUNT
	.align		4
        /*002c*/ 	.byte	0x03, 0x1b
        /*002e*/ 	.short	0x00ff


	//----- nvinfo : EIATTR_EXIT_INSTR_OFFSETS
	.align		4
        /*0030*/ 	.byte	0x04, 0x1c
        /*0032*/ 	.short	(.L_15 - .L_14)


	//   ....[0]....
.L_14:
        /*0034*/ 	.word	0x00000100


	//   ....[1]....
        /*0038*/ 	.word	0x00000130


	//----- nvinfo : EIATTR_REQNTID
	.align		4
.L_15:
        /*003c*/ 	.byte	0x04, 0x10
        /*003e*/ 	.short	(.L_17 - .L_16)
.L_16:
        /*0040*/ 	.word	0x00000020
        /*0044*/ 	.word	0x00000001
        /*0048*/ 	.word	0x00000001


	//----- nvinfo : EIATTR_CBANK_PARAM_SIZE
	.align		4
.L_17:
        /*004c*/ 	.byte	0x03, 0x19
        /*004e*/ 	.short	0x000c


	//----- nvinfo : EIATTR_PARAM_CBANK
	.align		4
        /*0050*/ 	.byte	0x04, 0x0a
        /*0052*/ 	.short	(.L_19 - .L_18)
	.align		4
.L_18:
        /*0054*/ 	.word	index@(.nv.constant0.triton_poi_fused__to_copy_add_arange_clamp_mul_sub_0)
        /*0058*/ 	.short	0x0210
        /*005a*/ 	.short	0x000c


	//----- nvinfo : EIATTR_SW_WAR
	.align		4
.L_19:
        /*005c*/ 	.byte	0x04, 0x36
        /*005e*/ 	.short	(.L_21 - .L_20)
.L_20:
        /*0060*/ 	.word	0x00000008
.L_21:


//--------------------- .nv.callgraph             --------------------------
	.section	.nv.callgraph,"",@"SHT_CUDA_CALLGRAPH"
	.align	4
	.sectionentsize	8
	.align		4
        /*0000*/ 	.word	0x00000000
	.align		4
        /*0004*/ 	.word	0xffffffff
	.align		4
        /*0008*/ 	.word	0x00000000
	.align		4
        /*000c*/ 	.word	0xfffffffe
	.align		4
        /*0010*/ 	.word	0x00000000
	.align		4
        /*0014*/ 	.word	0xfffffffd
	.align		4
        /*0018*/ 	.word	0x00000000
	.align		4
        /*001c*/ 	.word	0xfffffffc


//--------------------- .text.triton_poi_fused__to_copy_add_arange_clamp_mul_sub_0 --------------------------
	.section	.text.triton_poi_fused__to_copy_add_arange_clamp_mul_sub_0,"ax",@progbits
	.align	128
        .global         triton_poi_fused__to_copy_add_arange_clamp_mul_sub_0
        .type           triton_poi_fused__to_copy_add_arange_clamp_mul_sub_0,@function
        .size           triton_poi_fused__to_copy_add_arange_clamp_mul_sub_0,(.L_x_1 - triton_poi_fused__to_copy_add_arange_clamp_mul_sub_0)
        .other          triton_poi_fused__to_copy_add_arange_clamp_mul_sub_0,@"STO_CUDA_ENTRY STV_DEFAULT"
triton_poi_fused__to_copy_add_arange_clamp_mul_sub_0:
.text.triton_poi_fused__to_copy_add_arange_clamp_mul_sub_0:
[----:B------:R-:W0:Y:S02]  /*0000*/  LDC R1, c[0x0][0x28] ;  /* 0x00000a00ff017b82 */ /* 0x000e240000000800 */
[----:B------:R-:W1:Y:S01]  /*0010*/  S2R R6, SR_TID.X ;  /* 0x0000000000067919 */ /* 0x000e620000002100 */
[----:B------:R-:W2:Y:S01]  /*0020*/  LDC.64 R2, c[0x0][0x210] ;  /* 0x00008400ff027b82 */ /* 0x000ea20000000a00 */
[----:B------:R-:W3:Y:S01]  /*0030*/  S2R R5, SR_CTAID.X ;  /* 0x0000000000057919 */ /* 0x000ee20000002500 */
[C---:B-1----:R-:W-:Y:S02]  /*0040*/  LOP3.LUT R0, R6.reuse, 0x3, RZ, 0xc0, !PT ;  /* 0x0000000306007812 */ /* 0x042fe400078ec0ff */
[----:B------:R-:W-:-:S03]  /*0050*/  LOP3.LUT P0, RZ, R6, 0x1c, RZ, 0xc0, !PT ;  /* 0x0000001c06ff7812 */ /* 0x000fc6000780c0ff */
[----:B---3--:R-:W-:-:S04]  /*0060*/  IMAD R5, R5, 0x4, R0 ;  /* 0x0000000405057824 */ /* 0x008fc800078e0200 */
[C---:B--2---:R-:W-:Y:S01]  /*0070*/  IMAD.WIDE R2, R5.reuse, 0x4, R2 ;  /* 0x0000000405027825 */ /* 0x044fe200078e0202 */
[----:B------:R-:W-:Y:S02]  /*0080*/  I2FP.F32.S32 R0, R5 ;  /* 0x0000000500007245 */ /* 0x000fe40000201400 */
[----:B------:R-:W-:-:S03]  /*0090*/  ISETP.LT.AND P0, PT, R5, 0x4, !P0 ;  /* 0x000000040500780c */ /* 0x000fc60004701270 */
[----:B------:R-:W-:-:S04]  /*00a0*/  FADD R0, R0, 0.5 ;  /* 0x3f00000000007421 */ /* 0x000fc80000000000 */
[----:B------:R-:W-:-:S05]  /*00b0*/  FADD R0, R0, -0.5 ;  /* 0xbf00000000007421 */ /* 0x000fca0000000000 */
[----:B------:R-:W-:-:S04]  /*00c0*/  FMNMX R0, RZ, R0, !PT ;  /* 0x00000000ff007209 */ /* 0x000fc80007800000 */
[----:B------:R-:W1:Y:S02]  /*00d0*/  F2I.TRUNC.NTZ R4, R0 ;  /* 0x0000000000047305 */ /* 0x000e64000020f100 */
[----:B-1----:R-:W-:-:S05]  /*00e0*/  I2FP.F32.S32 R7, R4 ;  /* 0x0000000400077245 */ /* 0x002fca0000201400 */
[----:B------:R-:W-:Y:S01]  /*00f0*/  FADD.SAT R7, R0, -R7 ;  /* 0x8000000700077221 */ /* 0x000fe20000002000 */
[----:B------:R-:W-:Y:S06]  /*0100*/  @!P0 EXIT ;  /* 0x000000000000894d */ /* 0x000fec0003800000 */
[----:B------:R-:W-:Y:S02]  /*0110*/  ULDC.64 UR4, c[0x0][0x208] ;  /* 0x0000820000047ab9 */ /* 0x000fe40000000a00 */
[----:B------:R-:W-:Y:S01]  /*0120*/  STG.E desc[UR4][R2.64], R7 ;  /* 0x0000000702007986 */ /* 0x000fe2000c101904 */
[----:B------:R-:W-:Y:S05]  /*0130*/  EXIT ;  /* 0x000000000000794d */ /* 0x000fea0003800000 */
.L_x_0:
[----:B------:R-:W-:-:S00]  /*0140*/  BRA `(.L_x_0) ;  /* 0xfffffffc00fc7947 */ /* 0x000fc0000383ffff */
[----:B------:R-:W-:-:S00]  /*0150*/  NOP ;  /* 0x0000000000007918 */ /* 0x000fc00000000000 */
        /* <DEDUP_REMOVED lines=10> */
.L_x_1:


//--------------------- .nv.constant0.triton_poi_fused__to_copy_add_arange_clamp_mul_sub_0 --------------------------
	.section	.nv.constant0.triton_poi_fused__to_copy_add_arange_clamp_mul_sub_0,"a",@progbits
	.sectionflags	@""
	.align	4
.nv.constant0.triton_poi_fused__to_copy_add_arange_clamp_mul_sub_0:
	.zero		540
